//
// Generated by NVIDIA NVVM Compiler
//
// Compiler Build ID: CL-36424714
// Cuda compilation tools, release 13.0, V13.0.88
// Based on NVVM 20.0.0
//

.version 9.0
.target sm_100
.address_size 64

	// .globl	_Z8distancePfS_S_iiPi

.visible .entry _Z8distancePfS_S_iiPi(
	.param .u64 .ptr .align 1 _Z8distancePfS_S_iiPi_param_0,
	.param .u64 .ptr .align 1 _Z8distancePfS_S_iiPi_param_1,
	.param .u64 .ptr .align 1 _Z8distancePfS_S_iiPi_param_2,
	.param .u32 _Z8distancePfS_S_iiPi_param_3,
	.param .u32 _Z8distancePfS_S_iiPi_param_4,
	.param .u64 .ptr .align 1 _Z8distancePfS_S_iiPi_param_5
)
{
	.reg .b32 	%r<3>;
	.reg .b64 	%rd<5>;

	ld.param.u64 	%rd1, [_Z8distancePfS_S_iiPi_param_5];
	cvta.to.global.u64 	%rd2, %rd1;
	mov.u32 	%r1, %tid.x;
	mul.lo.s32 	%r2, %r1, 13;
	mul.wide.u32 	%rd3, %r2, 4;
	add.s64 	%rd4, %rd2, %rd3;
	st.global.u32 	[%rd4], %r1;
	ret;

}


// ===== COMPILED SASS (sm_100) =====

	.target	sm_100

	.elftype	@"ET_EXEC"


//--------------------- .note.nv.tkinfo           --------------------------
	.section	.note.nv.tkinfo,"",@"SHT_NOTE"
	.sectionflags	@"SHF_NOTE_NV_TKINFO"
	.tkinfo
        /*0018*/ 	.word	0x00000002
        /*0030*/ 	.string	""
        /*0030*/ 	.string	"ptxas"
        /*0030*/ 	.string	"Cuda compilation tools, release 13.0, V13.0.88"
        /*0030*/ 	.string	"Build cuda_13.0.r13.0/compiler.36424714_0"
        /*0030*/ 	.string	"-arch sm_100 -m 64 "



//--------------------- .note.nv.cuinfo           --------------------------
	.section	.note.nv.cuinfo,"",@"SHT_NOTE"
	.sectionflags	@"SHF_NOTE_NV_CUINFO"
        /*0018*/ 	.short	0x0002
        /*001a*/ 	.short	0x0064
        /*001c*/ 	.short	0x0082
	.zero		2


//--------------------- .nv.info                  --------------------------
	.section	.nv.info,"",@"SHT_CUDA_INFO"
	.align	4


	//----- nvinfo : EIATTR_REGCOUNT
	.align		4
        /*0000*/ 	.byte	0x04, 0x2f
        /*0002*/ 	.short	(.L_1 - .L_0)
	.align		4
.L_0:
        /*0004*/ 	.word	index@(_Z8distancePfS_S_iiPi)
        /*0008*/ 	.word	0x0000000a


	//----- nvinfo : EIATTR_FRAME_SIZE
	.align		4
.L_1:
        /*000c*/ 	.byte	0x04, 0x11
        /*000e*/ 	.short	(.L_3 - .L_2)
	.align		4
.L_2:
        /*0010*/ 	.word	index@(_Z8distancePfS_S_iiPi)
        /*0014*/ 	.word	0x00000000


	//----- nvinfo : EIATTR_MIN_STACK_SIZE
	.align		4
.L_3:
        /*0018*/ 	.byte	0x04, 0x12
        /*001a*/ 	.short	(.L_5 - .L_4)
	.align		4
.L_4:
        /*001c*/ 	.word	index@(_Z8distancePfS_S_iiPi)
        /*0020*/ 	.word	0x00000000
.L_5:


//--------------------- .nv.compat                --------------------------
	.section	.nv.compat,"",@"SHT_CUDA_COMPAT_INFO"
	.align	4
        /*0000*/ 	.byte	0x02, 0x09, 0x00, 0x00, 0x02, 0x02, 0x01, 0x00, 0x02, 0x05, 0x05, 0x00, 0x03, 0x07, 0x01, 0x01
        /*0010*/ 	.byte	0x02, 0x03, 0x00, 0x00, 0x02, 0x06, 0x01, 0x00, 0x04, 0x0b, 0x08, 0x00, 0x09, 0x00, 0x00, 0x00
        /*0020*/ 	.byte	0x00, 0x00, 0x00, 0x00


//--------------------- .nv.info._Z8distancePfS_S_iiPi --------------------------
	.section	.nv.info._Z8distancePfS_S_iiPi,"",@"SHT_CUDA_INFO"
	.sectionflags	@""
	.align	4


	//----- nvinfo : EIATTR_CUDA_API_VERSION
	.align		4
        /*0000*/ 	.byte	0x04, 0x37
        /*0002*/ 	.short	(.L_7 - .L_6)
.L_6:
        /*0004*/ 	.word	0x00000082


	//----- nvinfo : EIATTR_KPARAM_INFO
	.align		4
.L_7:
        /*0008*/ 	.byte	0x04, 0x17
        /*000a*/ 	.short	(.L_9 - .L_8)
.L_8:
        /*000c*/ 	.word	0x00000000
        /*0010*/ 	.short	0x0005
        /*0012*/ 	.short	0x0020
        /*0014*/ 	.byte	0x00, 0xf5, 0x21, 0x00


	//----- nvinfo : EIATTR_KPARAM_INFO
	.align		4
.L_9:
        /*0018*/ 	.byte	0x04, 0x17
        /*001a*/ 	.short	(.L_11 - .L_10)
.L_10:
        /*001c*/ 	.word	0x00000000
        /*0020*/ 	.short	0x0004
        /*0022*/ 	.short	0x001c
        /*0024*/ 	.byte	0x00, 0xf0, 0x11, 0x00


	//----- nvinfo : EIATTR_KPARAM_INFO
	.align		4
.L_11:
        /*0028*/ 	.byte	0x04, 0x17
        /*002a*/ 	.short	(.L_13 - .L_12)
.L_12:
        /*002c*/ 	.word	0x00000000
        /*0030*/ 	.short	0x0003
        /*0032*/ 	.short	0x0018
        /*0034*/ 	.byte	0x00, 0xf0, 0x11, 0x00


	//----- nvinfo : EIATTR_KPARAM_INFO
	.align		4
.L_13:
        /*0038*/ 	.byte	0x04, 0x17
        /*003a*/ 	.short	(.L_15 - .L_14)
.L_14:
        /*003c*/ 	.word	0x00000000
        /*0040*/ 	.short	0x0002
        /*0042*/ 	.short	0x0010
        /*0044*/ 	.byte	0x00, 0xf5, 0x21, 0x00


	//----- nvinfo : EIATTR_KPARAM_INFO
	.align		4
.L_15:
        /*0048*/ 	.byte	0x04, 0x17
        /*004a*/ 	.short	(.L_17 - .L_16)
.L_16:
        /*004c*/ 	.word	0x00000000
        /*0050*/ 	.short	0x0001
        /*0052*/ 	.short	0x0008
        /*0054*/ 	.byte	0x00, 0xf5, 0x21, 0x00


	//----- nvinfo : EIATTR_KPARAM_INFO
	.align		4
.L_17:
        /*0058*/ 	.byte	0x04, 0x17
        /*005a*/ 	.short	(.L_19 - .L_18)
.L_18:
        /*005c*/ 	.word	0x00000000
        /*0060*/ 	.short	0x0000
        /*0062*/ 	.short	0x0000
        /*0064*/ 	.byte	0x00, 0xf5, 0x21, 0x00


	//----- nvinfo : EIATTR_SPARSE_MMA_MASK
	.align		4
.L_19:
        /*0068*/ 	.byte	0x03, 0x50
        /*006a*/ 	.short	0x0000


	//----- nvinfo : EIATTR_MAXREG_COUNT
	.align		4
        /*006c*/ 	.byte	0x03, 0x1b
        /*006e*/ 	.short	0x00ff


	//----- nvinfo : EIATTR_MERCURY_ISA_VERSION
	.align		4
        /*0070*/ 	.byte	0x03, 0x5f
        /*0072*/ 	.short	0x0101


	//----- nvinfo : EIATTR_VRC_CTA_INIT_COUNT
	.align		4
        /*0074*/ 	.byte	0x02, 0x4a
	.zero		1
	.zero		1


	//----- nvinfo : EIATTR_EXIT_INSTR_OFFSETS
	.align		4
        /*0078*/ 	.byte	0x04, 0x1c
        /*007a*/ 	.short	(.L_21 - .L_20)


	//   ....[0]....
.L_20:
        /*007c*/ 	.word	0x00000070


	//----- nvinfo : EIATTR_CBANK_PARAM_SIZE
	.align		4
.L_21:
        /*0080*/ 	.byte	0x03, 0x19
        /*0082*/ 	.short	0x0028


	//----- nvinfo : EIATTR_PARAM_CBANK
	.align		4
        /*0084*/ 	.byte	0x04, 0x0a
        /*0086*/ 	.short	(.L_23 - .L_22)
	.align		4
.L_22:
        /*0088*/ 	.word	index@(.nv.constant0._Z8distancePfS_S_iiPi)
        /*008c*/ 	.short	0x0380
        /*008e*/ 	.short	0x0028


	//----- nvinfo : EIATTR_SW_WAR
	.align		4
.L_23:
        /*0090*/ 	.byte	0x04, 0x36
        /*0092*/ 	.short	(.L_25 - .L_24)
.L_24:
        /*0094*/ 	.word	0x00000008
.L_25:


//--------------------- .nv.callgraph             --------------------------
	.section	.nv.callgraph,"",@"SHT_CUDA_CALLGRAPH"
	.align	4
	.sectionentsize	8
	.align		4
        /*0000*/ 	.word	0x00000000
	.align		4
        /*0004*/ 	.word	0xffffffff
	.align		4
        /*0008*/ 	.word	0x00000000
	.align		4
        /*000c*/ 	.word	0xfffffffe
	.align		4
        /*0010*/ 	.word	0x00000000
	.align		4
        /*0014*/ 	.word	0xfffffffd
	.align		4
        /*0018*/ 	.word	0x00000000
	.align		4
        /*001c*/ 	.word	0xfffffffc


//--------------------- .text._Z8distancePfS_S_iiPi --------------------------
	.section	.text._Z8distancePfS_S_iiPi,"ax",@progbits
	.align	128
        .global         _Z8distancePfS_S_iiPi
        .type           _Z8distancePfS_S_iiPi,@function
        .size           _Z8distancePfS_S_iiPi,(.L_x_1 - _Z8distancePfS_S_iiPi)
        .other          _Z8distancePfS_S_iiPi,@"STO_CUDA_ENTRY STV_DEFAULT"
_Z8distancePfS_S_iiPi:
.text._Z8distancePfS_S_iiPi:
[----:B------:R-:W-:Y:S01]  /*0000*/  LDC R1, c[0x0][0x37c] ;  /* 0x0000df00ff017b82 */ /* 0x000fe20000000800 */
[----:B------:R-:W0:Y:S07]  /*0010*/  S2R R7, SR_TID.X ;  /* 0x0000000000077919 */ /* 0x000e2e0000002100 */
[----:B------:R-:W1:Y:S01]  /*0020*/  LDC.64 R2, c[0x0][0x3a0] ;  /* 0x0000e800ff027b82 */ /* 0x000e620000000a00 */
[----:B------:R-:W2:Y:S01]  /*0030*/  LDCU.64 UR4, c[0x0][0x358] ;  /* 0x00006b00ff0477ac */ /* 0x000ea20008000a00 */
[----:B0-----:R-:W-:-:S04]  /*0040*/  IMAD R5, R7, 0xd, RZ ;  /* 0x0000000d07057824 */ /* 0x001fc800078e02ff */
[----:B-1----:R-:W-:-:S05]  /*0050*/  IMAD.WIDE.U32 R2, R5, 0x4, R2 ;  /* 0x0000000405027825 */ /* 0x002fca00078e0002 */
[----:B--2---:R-:W-:Y:S01]  /*0060*/  STG.E desc[UR4][R2.64], R7 ;  /* 0x0000000702007986 */ /* 0x004fe2000c101904 */
[----:B------:R-:W-:Y:S05]  /*0070*/  EXIT ;  /* 0x000000000000794d */ /* 0x000fea0003800000 */
.L_x_0:
[----:B------:R-:W-:-:S00]  /*0080*/  BRA `(.L_x_0) ;  /* 0xfffffffc00fc7947 */ /* 0x000fc0000383ffff */
[----:B------:R-:W-:-:S00]  /*0090*/  NOP ;  /* 0x0000000000007918 */ /* 0x000fc00000000000 */
        /* <DEDUP_REMOVED lines=14> */
.L_x_1:


//--------------------- .nv.shared.reserved.0     --------------------------
	.section	.nv.shared.reserved.0,"aw",@nobits
	.weak		__nv_reservedSMEM_offset_0_alias
	.size		__nv_reservedSMEM_offset_0_alias, 0, 64
	.other		__nv_reservedSMEM_offset_0_alias,@"STO_CUDA_RESERVED_SHARED STV_DEFAULT"
__nv_reservedSMEM_offset_0_alias:
	.zero		0
	.zero		64


//--------------------- .nv.constant0._Z8distancePfS_S_iiPi --------------------------
	.section	.nv.constant0._Z8distancePfS_S_iiPi,"a",@progbits
	.sectionflags	@""
	.align	4
.nv.constant0._Z8distancePfS_S_iiPi:
	.zero		936


//--------------------- SYMBOLS --------------------------

	.type		.nv.reservedSmem.offset0,@object
	.size		.nv.reservedSmem.offset0,0x4
